//
// Generated by NVIDIA NVVM Compiler
//
// Compiler Build ID: CL-36424714
// Cuda compilation tools, release 13.0, V13.0.88
// Based on NVVM 20.0.0
//

.version 9.0
.target sm_100
.address_size 64

	// .globl	_Z14subtractScalarPKfPffi

.visible .entry _Z14subtractScalarPKfPffi(
	.param .u64 .ptr .align 1 _Z14subtractScalarPKfPffi_param_0,
	.param .u64 .ptr .align 1 _Z14subtractScalarPKfPffi_param_1,
	.param .f32 _Z14subtractScalarPKfPffi_param_2,
	.param .u32 _Z14subtractScalarPKfPffi_param_3
)
{
	.reg .pred 	%p<2>;
	.reg .b32 	%r<6>;
	.reg .b32 	%f<4>;
	.reg .b64 	%rd<8>;

	ld.param.u64 	%rd1, [_Z14subtractScalarPKfPffi_param_0];
	ld.param.u64 	%rd2, [_Z14subtractScalarPKfPffi_param_1];
	ld.param.f32 	%f1, [_Z14subtractScalarPKfPffi_param_2];
	ld.param.u32 	%r2, [_Z14subtractScalarPKfPffi_param_3];
	mov.u32 	%r3, %ctaid.x;
	mov.u32 	%r4, %ntid.x;
	mov.u32 	%r5, %tid.x;
	mad.lo.s32 	%r1, %r3, %r4, %r5;
	setp.ge.s32 	%p1, %r1, %r2;
	@%p1 bra 	$L__BB0_2;
	cvta.to.global.u64 	%rd3, %rd1;
	cvta.to.global.u64 	%rd4, %rd2;
	mul.wide.s32 	%rd5, %r1, 4;
	add.s64 	%rd6, %rd3, %rd5;
	ld.global.f32 	%f2, [%rd6];
	sub.f32 	%f3, %f1, %f2;
	add.s64 	%rd7, %rd4, %rd5;
	st.global.f32 	[%rd7], %f3;
$L__BB0_2:
	ret;

}


// ===== COMPILED SASS (sm_100) =====

	.target	sm_100

	.elftype	@"ET_EXEC"


//--------------------- .note.nv.tkinfo           --------------------------
	.section	.note.nv.tkinfo,"",@"SHT_NOTE"
	.sectionflags	@"SHF_NOTE_NV_TKINFO"
	.tkinfo
        /*0018*/ 	.word	0x00000002
        /*0030*/ 	.string	""
        /*0030*/ 	.string	"ptxas"
        /*0030*/ 	.string	"Cuda compilation tools, release 13.0, V13.0.88"
        /*0030*/ 	.string	"Build cuda_13.0.r13.0/compiler.36424714_0"
        /*0030*/ 	.string	"-arch sm_100 -m 64 "



//--------------------- .note.nv.cuinfo           --------------------------
	.section	.note.nv.cuinfo,"",@"SHT_NOTE"
	.sectionflags	@"SHF_NOTE_NV_CUINFO"
        /*0018*/ 	.short	0x0002
        /*001a*/ 	.short	0x0064
        /*001c*/ 	.short	0x0082
	.zero		2


//--------------------- .nv.info                  --------------------------
	.section	.nv.info,"",@"SHT_CUDA_INFO"
	.align	4


	//----- nvinfo : EIATTR_REGCOUNT
	.align		4
        /*0000*/ 	.byte	0x04, 0x2f
        /*0002*/ 	.short	(.L_1 - .L_0)
	.align		4
.L_0:
        /*0004*/ 	.word	index@(_Z14subtractScalarPKfPffi)
        /*0008*/ 	.word	0x0000000a


	//----- nvinfo : EIATTR_FRAME_SIZE
	.align		4
.L_1:
        /*000c*/ 	.byte	0x04, 0x11
        /*000e*/ 	.short	(.L_3 - .L_2)
	.align		4
.L_2:
        /*0010*/ 	.word	index@(_Z14subtractScalarPKfPffi)
        /*0014*/ 	.word	0x00000000


	//----- nvinfo : EIATTR_MIN_STACK_SIZE
	.align		4
.L_3:
        /*0018*/ 	.byte	0x04, 0x12
        /*001a*/ 	.short	(.L_5 - .L_4)
	.align		4
.L_4:
        /*001c*/ 	.word	index@(_Z14subtractScalarPKfPffi)
        /*0020*/ 	.word	0x00000000
.L_5:


//--------------------- .nv.compat                --------------------------
	.section	.nv.compat,"",@"SHT_CUDA_COMPAT_INFO"
	.align	4
        /*0000*/ 	.byte	0x02, 0x09, 0x00, 0x00, 0x02, 0x02, 0x01, 0x00, 0x02, 0x05, 0x05, 0x00, 0x03, 0x07, 0x01, 0x01
        /*0010*/ 	.byte	0x02, 0x03, 0x00, 0x00, 0x02, 0x06, 0x01, 0x00, 0x04, 0x0b, 0x08, 0x00, 0x09, 0x00, 0x00, 0x00
        /*0020*/ 	.byte	0x00, 0x00, 0x00, 0x00


//--------------------- .nv.info._Z14subtractScalarPKfPffi --------------------------
	.section	.nv.info._Z14subtractScalarPKfPffi,"",@"SHT_CUDA_INFO"
	.sectionflags	@""
	.align	4


	//----- nvinfo : EIATTR_CUDA_API_VERSION
	.align		4
        /*0000*/ 	.byte	0x04, 0x37
        /*0002*/ 	.short	(.L_7 - .L_6)
.L_6:
        /*0004*/ 	.word	0x00000082


	//----- nvinfo : EIATTR_KPARAM_INFO
	.align		4
.L_7:
        /*0008*/ 	.byte	0x04, 0x17
        /*000a*/ 	.short	(.L_9 - .L_8)
.L_8:
        /*000c*/ 	.word	0x00000000
        /*0010*/ 	.short	0x0003
        /*0012*/ 	.short	0x0014
        /*0014*/ 	.byte	0x00, 0xf0, 0x11, 0x00


	//----- nvinfo : EIATTR_KPARAM_INFO
	.align		4
.L_9:
        /*0018*/ 	.byte	0x04, 0x17
        /*001a*/ 	.short	(.L_11 - .L_10)
.L_10:
        /*001c*/ 	.word	0x00000000
        /*0020*/ 	.short	0x0002
        /*0022*/ 	.short	0x0010
        /*0024*/ 	.byte	0x00, 0xf0, 0x11, 0x00


	//----- nvinfo : EIATTR_KPARAM_INFO
	.align		4
.L_11:
        /*0028*/ 	.byte	0x04, 0x17
        /*002a*/ 	.short	(.L_13 - .L_12)
.L_12:
        /*002c*/ 	.word	0x00000000
        /*0030*/ 	.short	0x0001
        /*0032*/ 	.short	0x0008
        /*0034*/ 	.byte	0x00, 0xf5, 0x21, 0x00


	//----- nvinfo : EIATTR_KPARAM_INFO
	.align		4
.L_13:
        /*0038*/ 	.byte	0x04, 0x17
        /*003a*/ 	.short	(.L_15 - .L_14)
.L_14:
        /*003c*/ 	.word	0x00000000
        /*0040*/ 	.short	0x0000
        /*0042*/ 	.short	0x0000
        /*0044*/ 	.byte	0x00, 0xf5, 0x21, 0x00


	//----- nvinfo : EIATTR_SPARSE_MMA_MASK
	.align		4
.L_15:
        /*0048*/ 	.byte	0x03, 0x50
        /*004a*/ 	.short	0x0000


	//----- nvinfo : EIATTR_MAXREG_COUNT
	.align		4
        /*004c*/ 	.byte	0x03, 0x1b
        /*004e*/ 	.short	0x00ff


	//----- nvinfo : EIATTR_MERCURY_ISA_VERSION
	.align		4
        /*0050*/ 	.byte	0x03, 0x5f
        /*0052*/ 	.short	0x0101


	//----- nvinfo : EIATTR_VRC_CTA_INIT_COUNT
	.align		4
        /*0054*/ 	.byte	0x02, 0x4a
	.zero		1
	.zero		1


	//----- nvinfo : EIATTR_EXIT_INSTR_OFFSETS
	.align		4
        /*0058*/ 	.byte	0x04, 0x1c
        /*005a*/ 	.short	(.L_17 - .L_16)


	//   ....[0]....
.L_16:
        /*005c*/ 	.word	0x00000070


	//   ....[1]....
        /*0060*/ 	.word	0x00000110


	//----- nvinfo : EIATTR_CBANK_PARAM_SIZE
	.align		4
.L_17:
        /*0064*/ 	.byte	0x03, 0x19
        /*0066*/ 	.short	0x0018


	//----- nvinfo : EIATTR_PARAM_CBANK
	.align		4
        /*0068*/ 	.byte	0x04, 0x0a
        /*006a*/ 	.short	(.L_19 - .L_18)
	.align		4
.L_18:
        /*006c*/ 	.word	index@(.nv.constant0._Z14subtractScalarPKfPffi)
        /*0070*/ 	.short	0x0380
        /*0072*/ 	.short	0x0018


	//----- nvinfo : EIATTR_SW_WAR
	.align		4
.L_19:
        /*0074*/ 	.byte	0x04, 0x36
        /*0076*/ 	.short	(.L_21 - .L_20)
.L_20:
        /*0078*/ 	.word	0x00000008
.L_21:


//--------------------- .nv.callgraph             --------------------------
	.section	.nv.callgraph,"",@"SHT_CUDA_CALLGRAPH"
	.align	4
	.sectionentsize	8
	.align		4
        /*0000*/ 	.word	0x00000000
	.align		4
        /*0004*/ 	.word	0xffffffff
	.align		4
        /*0008*/ 	.word	0x00000000
	.align		4
        /*000c*/ 	.word	0xfffffffe
	.align		4
        /*0010*/ 	.word	0x00000000
	.align		4
        /*0014*/ 	.word	0xfffffffd
	.align		4
        /*0018*/ 	.word	0x00000000
	.align		4
        /*001c*/ 	.word	0xfffffffc


//--------------------- .text._Z14subtractScalarPKfPffi --------------------------
	.section	.text._Z14subtractScalarPKfPffi,"ax",@progbits
	.align	128
        .global         _Z14subtractScalarPKfPffi
        .type           _Z14subtractScalarPKfPffi,@function
        .size           _Z14subtractScalarPKfPffi,(.L_x_1 - _Z14subtractScalarPKfPffi)
        .other          _Z14subtractScalarPKfPffi,@"STO_CUDA_ENTRY STV_DEFAULT"
_Z14subtractScalarPKfPffi:
.text._Z14subtractScalarPKfPffi:
[----:B------:R-:W-:Y:S01]  /*0000*/  LDC R1, c[0x0][0x37c] ;  /* 0x0000df00ff017b82 */ /* 0x000fe20000000800 */
[----:B------:R-:W0:Y:S07]  /*0010*/  S2R R0, SR_TID.X ;  /* 0x0000000000007919 */ /* 0x000e2e0000002100 */
[----:B------:R-:W0:Y:S01]  /*0020*/  S2UR UR4, SR_CTAID.X ;  /* 0x00000000000479c3 */ /* 0x000e220000002500 */
[----:B------:R-:W1:Y:S07]  /*0030*/  LDCU UR5, c[0x0][0x394] ;  /* 0x00007280ff0577ac */ /* 0x000e6e0008000800 */
[----:B------:R-:W0:Y:S02]  /*0040*/  LDC R7, c[0x0][0x360] ;  /* 0x0000d800ff077b82 */ /* 0x000e240000000800 */
[----:B0-----:R-:W-:-:S05]  /*0050*/  IMAD R7, R7, UR4, R0 ;  /* 0x0000000407077c24 */ /* 0x001fca000f8e0200 */
[----:B-1----:R-:W-:-:S13]  /*0060*/  ISETP.GE.AND P0, PT, R7, UR5, PT ;  /* 0x0000000507007c0c */ /* 0x002fda000bf06270 */
[----:B------:R-:W-:Y:S05]  /*0070*/  @P0 EXIT ;  /* 0x000000000000094d */ /* 0x000fea0003800000 */
[----:B------:R-:W0:Y:S01]  /*0080*/  LDC.64 R2, c[0x0][0x380] ;  /* 0x0000e000ff027b82 */ /* 0x000e220000000a00 */
[----:B------:R-:W1:Y:S01]  /*0090*/  LDCU.64 UR4, c[0x0][0x358] ;  /* 0x00006b00ff0477ac */ /* 0x000e620008000a00 */
[----:B------:R-:W2:Y:S06]  /*00a0*/  LDCU UR6, c[0x0][0x390] ;  /* 0x00007200ff0677ac */ /* 0x000eac0008000800 */
[----:B------:R-:W3:Y:S01]  /*00b0*/  LDC.64 R4, c[0x0][0x388] ;  /* 0x0000e200ff047b82 */ /* 0x000ee20000000a00 */
[----:B0-----:R-:W-:-:S06]  /*00c0*/  IMAD.WIDE R2, R7, 0x4, R2 ;  /* 0x0000000407027825 */ /* 0x001fcc00078e0202 */
[----:B-1----:R-:W2:Y:S01]  /*00d0*/  LDG.E R2, desc[UR4][R2.64] ;  /* 0x0000000402027981 */ /* 0x002ea2000c1e1900 */
[----:B---3--:R-:W-:-:S04]  /*00e0*/  IMAD.WIDE R4, R7, 0x4, R4 ;  /* 0x0000000407047825 */ /* 0x008fc800078e0204 */
[----:B--2---:R-:W-:-:S05]  /*00f0*/  FADD R7, -R2, UR6 ;  /* 0x0000000602077e21 */ /* 0x004fca0008000100 */
[----:B------:R-:W-:Y:S01]  /*0100*/  STG.E desc[UR4][R4.64], R7 ;  /* 0x0000000704007986 */ /* 0x000fe2000c101904 */
[----:B------:R-:W-:Y:S05]  /*0110*/  EXIT ;  /* 0x000000000000794d */ /* 0x000fea0003800000 */
.L_x_0:
[----:B------:R-:W-:-:S00]  /*0120*/  BRA `(.L_x_0) ;  /* 0xfffffffc00fc7947 */ /* 0x000fc0000383ffff */
[----:B------:R-:W-:-:S00]  /*0130*/  NOP ;  /* 0x0000000000007918 */ /* 0x000fc00000000000 */
        /* <DEDUP_REMOVED lines=12> */
.L_x_1:


//--------------------- .nv.shared.reserved.0     --------------------------
	.section	.nv.shared.reserved.0,"aw",@nobits
	.weak		__nv_reservedSMEM_offset_0_alias
	.size		__nv_reservedSMEM_offset_0_alias, 0, 64
	.other		__nv_reservedSMEM_offset_0_alias,@"STO_CUDA_RESERVED_SHARED STV_DEFAULT"
__nv_reservedSMEM_offset_0_alias:
	.zero		0
	.zero		64


//--------------------- .nv.constant0._Z14subtractScalarPKfPffi --------------------------
	.section	.nv.constant0._Z14subtractScalarPKfPffi,"a",@progbits
	.sectionflags	@""
	.align	4
.nv.constant0._Z14subtractScalarPKfPffi:
	.zero		920


//--------------------- SYMBOLS --------------------------

	.type		.nv.reservedSmem.offset0,@object
	.size		.nv.reservedSmem.offset0,0x4
